//
// Generated by NVIDIA NVVM Compiler
//
// Compiler Build ID: CL-36424714
// Cuda compilation tools, release 13.0, V13.0.88
// Based on NVVM 20.0.0
//

.version 9.0
.target sm_100
.address_size 64

	// .globl	_Z14generateRandomPfj
.global .align 4 .b8 precalc_xorwow_matrix[102400];
.global .align 4 .b8 precalc_xorwow_offset_matrix[102400];
.global .align 4 .b8 mrg32k3aM1[2304];
.global .align 4 .b8 mrg32k3aM2[2304];
.global .align 4 .b8 mrg32k3aM1SubSeq[2016];
.global .align 4 .b8 mrg32k3aM2SubSeq[2016];
.global .align 4 .b8 mrg32k3aM1Seq[2304];
.global .align 4 .b8 mrg32k3aM2Seq[2304];
.const .align 8 .b8 __cr_lgamma_table[72];

.visible .entry _Z14generateRandomPfj(
	.param .u64 .ptr .align 1 _Z14generateRandomPfj_param_0,
	.param .u32 _Z14generateRandomPfj_param_1
)
{
	.local .align 8 .b8 	__local_depot0[48];
	.reg .b64 	%SP;
	.reg .b64 	%SPL;
	.reg .pred 	%p<63>;
	.reg .b32 	%r<1194>;
	.reg .b32 	%f<3>;
	.reg .b64 	%rd<27>;

	mov.u64 	%SPL, __local_depot0;
	ld.param.u64 	%rd10, [_Z14generateRandomPfj_param_0];
	ld.param.u32 	%r540, [_Z14generateRandomPfj_param_1];
	add.u64 	%rd1, %SPL, 0;
	mov.u32 	%r541, %ctaid.x;
	mov.u32 	%r542, %ntid.x;
	mov.u32 	%r543, %tid.x;
	mad.lo.s32 	%r544, %r541, %r542, %r543;
	cvt.s64.s32 	%rd2, %r544;
	xor.b32  	%r545, %r540, -1429050551;
	mul.lo.s32 	%r1, %r545, 1099087573;
	add.s32 	%r546, %r1, -638133224;
	add.s32 	%r930, %r1, 123456789;
	st.local.v2.u32 	[%rd1], {%r546, %r930};
	xor.b32  	%r547, %r1, 362436069;
	mov.b32 	%r548, -123459836;
	st.local.v2.u32 	[%rd1+8], {%r547, %r548};
	add.s32 	%r926, %r1, 5783321;
	mov.b32 	%r549, -589760388;
	st.local.v2.u32 	[%rd1+16], {%r549, %r926};
	setp.eq.s32 	%p1, %r544, 0;
	@%p1 bra 	$L__BB0_115;
	mov.b32 	%r913, 0;
	mov.u64 	%rd26, %rd2;
$L__BB0_2:
	mov.u64 	%rd3, %rd26;
	and.b64  	%rd4, %rd3, 3;
	setp.eq.s64 	%p2, %rd4, 0;
	@%p2 bra 	$L__BB0_114;
	mul.wide.u32 	%rd12, %r913, 3200;
	mov.u64 	%rd13, precalc_xorwow_matrix;
	add.s64 	%rd5, %rd13, %rd12;
	mov.b32 	%r926, 0;
	mov.u32 	%r927, %r926;
	mov.u32 	%r928, %r926;
	mov.u32 	%r929, %r926;
	mov.u32 	%r930, %r926;
	mov.u32 	%r919, %r926;
$L__BB0_4:
	mul.wide.u32 	%rd14, %r919, 4;
	add.s64 	%rd15, %rd1, %rd14;
	ld.local.u32 	%r13, [%rd15+4];
	shl.b32 	%r14, %r919, 5;
	mov.b32 	%r925, 0;
$L__BB0_5:
	.pragma "nounroll";
	shr.u32 	%r553, %r13, %r925;
	and.b32  	%r554, %r553, 1;
	setp.eq.b32 	%p3, %r554, 1;
	not.pred 	%p4, %p3;
	add.s32 	%r555, %r14, %r925;
	mul.lo.s32 	%r556, %r555, 5;
	mul.wide.u32 	%rd16, %r556, 4;
	add.s64 	%rd6, %rd5, %rd16;
	@%p4 bra 	$L__BB0_7;
	ld.global.u32 	%r557, [%rd6];
	xor.b32  	%r930, %r930, %r557;
	ld.global.u32 	%r558, [%rd6+4];
	xor.b32  	%r929, %r929, %r558;
	ld.global.u32 	%r559, [%rd6+8];
	xor.b32  	%r928, %r928, %r559;
	ld.global.u32 	%r560, [%rd6+12];
	xor.b32  	%r927, %r927, %r560;
	ld.global.u32 	%r561, [%rd6+16];
	xor.b32  	%r926, %r926, %r561;
$L__BB0_7:
	and.b32  	%r563, %r553, 2;
	setp.eq.s32 	%p5, %r563, 0;
	@%p5 bra 	$L__BB0_9;
	ld.global.u32 	%r564, [%rd6+20];
	xor.b32  	%r930, %r930, %r564;
	ld.global.u32 	%r565, [%rd6+24];
	xor.b32  	%r929, %r929, %r565;
	ld.global.u32 	%r566, [%rd6+28];
	xor.b32  	%r928, %r928, %r566;
	ld.global.u32 	%r567, [%rd6+32];
	xor.b32  	%r927, %r927, %r567;
	ld.global.u32 	%r568, [%rd6+36];
	xor.b32  	%r926, %r926, %r568;
$L__BB0_9:
	and.b32  	%r570, %r553, 4;
	setp.eq.s32 	%p6, %r570, 0;
	@%p6 bra 	$L__BB0_11;
	ld.global.u32 	%r571, [%rd6+40];
	xor.b32  	%r930, %r930, %r571;
	ld.global.u32 	%r572, [%rd6+44];
	xor.b32  	%r929, %r929, %r572;
	ld.global.u32 	%r573, [%rd6+48];
	xor.b32  	%r928, %r928, %r573;
	ld.global.u32 	%r574, [%rd6+52];
	xor.b32  	%r927, %r927, %r574;
	ld.global.u32 	%r575, [%rd6+56];
	xor.b32  	%r926, %r926, %r575;
$L__BB0_11:
	and.b32  	%r577, %r553, 8;
	setp.eq.s32 	%p7, %r577, 0;
	@%p7 bra 	$L__BB0_13;
	ld.global.u32 	%r578, [%rd6+60];
	xor.b32  	%r930, %r930, %r578;
	ld.global.u32 	%r579, [%rd6+64];
	xor.b32  	%r929, %r929, %r579;
	ld.global.u32 	%r580, [%rd6+68];
	xor.b32  	%r928, %r928, %r580;
	ld.global.u32 	%r581, [%rd6+72];
	xor.b32  	%r927, %r927, %r581;
	ld.global.u32 	%r582, [%rd6+76];
	xor.b32  	%r926, %r926, %r582;
$L__BB0_13:
	and.b32  	%r584, %r553, 16;
	setp.eq.s32 	%p8, %r584, 0;
	@%p8 bra 	$L__BB0_15;
	ld.global.u32 	%r585, [%rd6+80];
	xor.b32  	%r930, %r930, %r585;
	ld.global.u32 	%r586, [%rd6+84];
	xor.b32  	%r929, %r929, %r586;
	ld.global.u32 	%r587, [%rd6+88];
	xor.b32  	%r928, %r928, %r587;
	ld.global.u32 	%r588, [%rd6+92];
	xor.b32  	%r927, %r927, %r588;
	ld.global.u32 	%r589, [%rd6+96];
	xor.b32  	%r926, %r926, %r589;
$L__BB0_15:
	and.b32  	%r591, %r553, 32;
	setp.eq.s32 	%p9, %r591, 0;
	@%p9 bra 	$L__BB0_17;
	ld.global.u32 	%r592, [%rd6+100];
	xor.b32  	%r930, %r930, %r592;
	ld.global.u32 	%r593, [%rd6+104];
	xor.b32  	%r929, %r929, %r593;
	ld.global.u32 	%r594, [%rd6+108];
	xor.b32  	%r928, %r928, %r594;
	ld.global.u32 	%r595, [%rd6+112];
	xor.b32  	%r927, %r927, %r595;
	ld.global.u32 	%r596, [%rd6+116];
	xor.b32  	%r926, %r926, %r596;
$L__BB0_17:
	and.b32  	%r598, %r553, 64;
	setp.eq.s32 	%p10, %r598, 0;
	@%p10 bra 	$L__BB0_19;
	ld.global.u32 	%r599, [%rd6+120];
	xor.b32  	%r930, %r930, %r599;
	ld.global.u32 	%r600, [%rd6+124];
	xor.b32  	%r929, %r929, %r600;
	ld.global.u32 	%r601, [%rd6+128];
	xor.b32  	%r928, %r928, %r601;
	ld.global.u32 	%r602, [%rd6+132];
	xor.b32  	%r927, %r927, %r602;
	ld.global.u32 	%r603, [%rd6+136];
	xor.b32  	%r926, %r926, %r603;
$L__BB0_19:
	and.b32  	%r605, %r553, 128;
	setp.eq.s32 	%p11, %r605, 0;
	@%p11 bra 	$L__BB0_21;
	ld.global.u32 	%r606, [%rd6+140];
	xor.b32  	%r930, %r930, %r606;
	ld.global.u32 	%r607, [%rd6+144];
	xor.b32  	%r929, %r929, %r607;
	ld.global.u32 	%r608, [%rd6+148];
	xor.b32  	%r928, %r928, %r608;
	ld.global.u32 	%r609, [%rd6+152];
	xor.b32  	%r927, %r927, %r609;
	ld.global.u32 	%r610, [%rd6+156];
	xor.b32  	%r926, %r926, %r610;
$L__BB0_21:
	and.b32  	%r612, %r553, 256;
	setp.eq.s32 	%p12, %r612, 0;
	@%p12 bra 	$L__BB0_23;
	ld.global.u32 	%r613, [%rd6+160];
	xor.b32  	%r930, %r930, %r613;
	ld.global.u32 	%r614, [%rd6+164];
	xor.b32  	%r929, %r929, %r614;
	ld.global.u32 	%r615, [%rd6+168];
	xor.b32  	%r928, %r928, %r615;
	ld.global.u32 	%r616, [%rd6+172];
	xor.b32  	%r927, %r927, %r616;
	ld.global.u32 	%r617, [%rd6+176];
	xor.b32  	%r926, %r926, %r617;
$L__BB0_23:
	and.b32  	%r619, %r553, 512;
	setp.eq.s32 	%p13, %r619, 0;
	@%p13 bra 	$L__BB0_25;
	ld.global.u32 	%r620, [%rd6+180];
	xor.b32  	%r930, %r930, %r620;
	ld.global.u32 	%r621, [%rd6+184];
	xor.b32  	%r929, %r929, %r621;
	ld.global.u32 	%r622, [%rd6+188];
	xor.b32  	%r928, %r928, %r622;
	ld.global.u32 	%r623, [%rd6+192];
	xor.b32  	%r927, %r927, %r623;
	ld.global.u32 	%r624, [%rd6+196];
	xor.b32  	%r926, %r926, %r624;
$L__BB0_25:
	and.b32  	%r626, %r553, 1024;
	setp.eq.s32 	%p14, %r626, 0;
	@%p14 bra 	$L__BB0_27;
	ld.global.u32 	%r627, [%rd6+200];
	xor.b32  	%r930, %r930, %r627;
	ld.global.u32 	%r628, [%rd6+204];
	xor.b32  	%r929, %r929, %r628;
	ld.global.u32 	%r629, [%rd6+208];
	xor.b32  	%r928, %r928, %r629;
	ld.global.u32 	%r630, [%rd6+212];
	xor.b32  	%r927, %r927, %r630;
	ld.global.u32 	%r631, [%rd6+216];
	xor.b32  	%r926, %r926, %r631;
$L__BB0_27:
	and.b32  	%r633, %r553, 2048;
	setp.eq.s32 	%p15, %r633, 0;
	@%p15 bra 	$L__BB0_29;
	ld.global.u32 	%r634, [%rd6+220];
	xor.b32  	%r930, %r930, %r634;
	ld.global.u32 	%r635, [%rd6+224];
	xor.b32  	%r929, %r929, %r635;
	ld.global.u32 	%r636, [%rd6+228];
	xor.b32  	%r928, %r928, %r636;
	ld.global.u32 	%r637, [%rd6+232];
	xor.b32  	%r927, %r927, %r637;
	ld.global.u32 	%r638, [%rd6+236];
	xor.b32  	%r926, %r926, %r638;
$L__BB0_29:
	and.b32  	%r640, %r553, 4096;
	setp.eq.s32 	%p16, %r640, 0;
	@%p16 bra 	$L__BB0_31;
	ld.global.u32 	%r641, [%rd6+240];
	xor.b32  	%r930, %r930, %r641;
	ld.global.u32 	%r642, [%rd6+244];
	xor.b32  	%r929, %r929, %r642;
	ld.global.u32 	%r643, [%rd6+248];
	xor.b32  	%r928, %r928, %r643;
	ld.global.u32 	%r644, [%rd6+252];
	xor.b32  	%r927, %r927, %r644;
	ld.global.u32 	%r645, [%rd6+256];
	xor.b32  	%r926, %r926, %r645;
$L__BB0_31:
	and.b32  	%r647, %r553, 8192;
	setp.eq.s32 	%p17, %r647, 0;
	@%p17 bra 	$L__BB0_33;
	ld.global.u32 	%r648, [%rd6+260];
	xor.b32  	%r930, %r930, %r648;
	ld.global.u32 	%r649, [%rd6+264];
	xor.b32  	%r929, %r929, %r649;
	ld.global.u32 	%r650, [%rd6+268];
	xor.b32  	%r928, %r928, %r650;
	ld.global.u32 	%r651, [%rd6+272];
	xor.b32  	%r927, %r927, %r651;
	ld.global.u32 	%r652, [%rd6+276];
	xor.b32  	%r926, %r926, %r652;
$L__BB0_33:
	and.b32  	%r654, %r553, 16384;
	setp.eq.s32 	%p18, %r654, 0;
	@%p18 bra 	$L__BB0_35;
	ld.global.u32 	%r655, [%rd6+280];
	xor.b32  	%r930, %r930, %r655;
	ld.global.u32 	%r656, [%rd6+284];
	xor.b32  	%r929, %r929, %r656;
	ld.global.u32 	%r657, [%rd6+288];
	xor.b32  	%r928, %r928, %r657;
	ld.global.u32 	%r658, [%rd6+292];
	xor.b32  	%r927, %r927, %r658;
	ld.global.u32 	%r659, [%rd6+296];
	xor.b32  	%r926, %r926, %r659;
$L__BB0_35:
	and.b32  	%r661, %r553, 32768;
	setp.eq.s32 	%p19, %r661, 0;
	@%p19 bra 	$L__BB0_37;
	ld.global.u32 	%r662, [%rd6+300];
	xor.b32  	%r930, %r930, %r662;
	ld.global.u32 	%r663, [%rd6+304];
	xor.b32  	%r929, %r929, %r663;
	ld.global.u32 	%r664, [%rd6+308];
	xor.b32  	%r928, %r928, %r664;
	ld.global.u32 	%r665, [%rd6+312];
	xor.b32  	%r927, %r927, %r665;
	ld.global.u32 	%r666, [%rd6+316];
	xor.b32  	%r926, %r926, %r666;
$L__BB0_37:
	add.s32 	%r925, %r925, 16;
	setp.ne.s32 	%p20, %r925, 32;
	@%p20 bra 	$L__BB0_5;
	mad.lo.s32 	%r667, %r919, -31, %r14;
	add.s32 	%r919, %r667, 1;
	setp.ne.s32 	%p21, %r919, 5;
	@%p21 bra 	$L__BB0_4;
	st.local.u32 	[%rd1+4], %r930;
	st.local.v2.u32 	[%rd1+8], {%r929, %r928};
	st.local.v2.u32 	[%rd1+16], {%r927, %r926};
	setp.eq.s64 	%p22, %rd4, 1;
	@%p22 bra 	$L__BB0_114;
	mov.b32 	%r926, 0;
	mov.u32 	%r1019, %r926;
	mov.u32 	%r1020, %r926;
	mov.u32 	%r1021, %r926;
	mov.u32 	%r930, %r926;
	mov.u32 	%r1011, %r926;
$L__BB0_41:
	mul.wide.u32 	%rd17, %r1011, 4;
	add.s64 	%rd18, %rd1, %rd17;
	ld.local.u32 	%r189, [%rd18+4];
	shl.b32 	%r190, %r1011, 5;
	mov.b32 	%r1017, 0;
$L__BB0_42:
	.pragma "nounroll";
	shr.u32 	%r670, %r189, %r1017;
	and.b32  	%r671, %r670, 1;
	setp.eq.b32 	%p23, %r671, 1;
	not.pred 	%p24, %p23;
	add.s32 	%r672, %r190, %r1017;
	mul.lo.s32 	%r673, %r672, 5;
	mul.wide.u32 	%rd19, %r673, 4;
	add.s64 	%rd7, %rd5, %rd19;
	@%p24 bra 	$L__BB0_44;
	ld.global.u32 	%r674, [%rd7];
	xor.b32  	%r930, %r930, %r674;
	ld.global.u32 	%r675, [%rd7+4];
	xor.b32  	%r1021, %r1021, %r675;
	ld.global.u32 	%r676, [%rd7+8];
	xor.b32  	%r1020, %r1020, %r676;
	ld.global.u32 	%r677, [%rd7+12];
	xor.b32  	%r1019, %r1019, %r677;
	ld.global.u32 	%r678, [%rd7+16];
	xor.b32  	%r926, %r926, %r678;
$L__BB0_44:
	and.b32  	%r680, %r670, 2;
	setp.eq.s32 	%p25, %r680, 0;
	@%p25 bra 	$L__BB0_46;
	ld.global.u32 	%r681, [%rd7+20];
	xor.b32  	%r930, %r930, %r681;
	ld.global.u32 	%r682, [%rd7+24];
	xor.b32  	%r1021, %r1021, %r682;
	ld.global.u32 	%r683, [%rd7+28];
	xor.b32  	%r1020, %r1020, %r683;
	ld.global.u32 	%r684, [%rd7+32];
	xor.b32  	%r1019, %r1019, %r684;
	ld.global.u32 	%r685, [%rd7+36];
	xor.b32  	%r926, %r926, %r685;
$L__BB0_46:
	and.b32  	%r687, %r670, 4;
	setp.eq.s32 	%p26, %r687, 0;
	@%p26 bra 	$L__BB0_48;
	ld.global.u32 	%r688, [%rd7+40];
	xor.b32  	%r930, %r930, %r688;
	ld.global.u32 	%r689, [%rd7+44];
	xor.b32  	%r1021, %r1021, %r689;
	ld.global.u32 	%r690, [%rd7+48];
	xor.b32  	%r1020, %r1020, %r690;
	ld.global.u32 	%r691, [%rd7+52];
	xor.b32  	%r1019, %r1019, %r691;
	ld.global.u32 	%r692, [%rd7+56];
	xor.b32  	%r926, %r926, %r692;
$L__BB0_48:
	and.b32  	%r694, %r670, 8;
	setp.eq.s32 	%p27, %r694, 0;
	@%p27 bra 	$L__BB0_50;
	ld.global.u32 	%r695, [%rd7+60];
	xor.b32  	%r930, %r930, %r695;
	ld.global.u32 	%r696, [%rd7+64];
	xor.b32  	%r1021, %r1021, %r696;
	ld.global.u32 	%r697, [%rd7+68];
	xor.b32  	%r1020, %r1020, %r697;
	ld.global.u32 	%r698, [%rd7+72];
	xor.b32  	%r1019, %r1019, %r698;
	ld.global.u32 	%r699, [%rd7+76];
	xor.b32  	%r926, %r926, %r699;
$L__BB0_50:
	and.b32  	%r701, %r670, 16;
	setp.eq.s32 	%p28, %r701, 0;
	@%p28 bra 	$L__BB0_52;
	ld.global.u32 	%r702, [%rd7+80];
	xor.b32  	%r930, %r930, %r702;
	ld.global.u32 	%r703, [%rd7+84];
	xor.b32  	%r1021, %r1021, %r703;
	ld.global.u32 	%r704, [%rd7+88];
	xor.b32  	%r1020, %r1020, %r704;
	ld.global.u32 	%r705, [%rd7+92];
	xor.b32  	%r1019, %r1019, %r705;
	ld.global.u32 	%r706, [%rd7+96];
	xor.b32  	%r926, %r926, %r706;
$L__BB0_52:
	and.b32  	%r708, %r670, 32;
	setp.eq.s32 	%p29, %r708, 0;
	@%p29 bra 	$L__BB0_54;
	ld.global.u32 	%r709, [%rd7+100];
	xor.b32  	%r930, %r930, %r709;
	ld.global.u32 	%r710, [%rd7+104];
	xor.b32  	%r1021, %r1021, %r710;
	ld.global.u32 	%r711, [%rd7+108];
	xor.b32  	%r1020, %r1020, %r711;
	ld.global.u32 	%r712, [%rd7+112];
	xor.b32  	%r1019, %r1019, %r712;
	ld.global.u32 	%r713, [%rd7+116];
	xor.b32  	%r926, %r926, %r713;
$L__BB0_54:
	and.b32  	%r715, %r670, 64;
	setp.eq.s32 	%p30, %r715, 0;
	@%p30 bra 	$L__BB0_56;
	ld.global.u32 	%r716, [%rd7+120];
	xor.b32  	%r930, %r930, %r716;
	ld.global.u32 	%r717, [%rd7+124];
	xor.b32  	%r1021, %r1021, %r717;
	ld.global.u32 	%r718, [%rd7+128];
	xor.b32  	%r1020, %r1020, %r718;
	ld.global.u32 	%r719, [%rd7+132];
	xor.b32  	%r1019, %r1019, %r719;
	ld.global.u32 	%r720, [%rd7+136];
	xor.b32  	%r926, %r926, %r720;
$L__BB0_56:
	and.b32  	%r722, %r670, 128;
	setp.eq.s32 	%p31, %r722, 0;
	@%p31 bra 	$L__BB0_58;
	ld.global.u32 	%r723, [%rd7+140];
	xor.b32  	%r930, %r930, %r723;
	ld.global.u32 	%r724, [%rd7+144];
	xor.b32  	%r1021, %r1021, %r724;
	ld.global.u32 	%r725, [%rd7+148];
	xor.b32  	%r1020, %r1020, %r725;
	ld.global.u32 	%r726, [%rd7+152];
	xor.b32  	%r1019, %r1019, %r726;
	ld.global.u32 	%r727, [%rd7+156];
	xor.b32  	%r926, %r926, %r727;
$L__BB0_58:
	and.b32  	%r729, %r670, 256;
	setp.eq.s32 	%p32, %r729, 0;
	@%p32 bra 	$L__BB0_60;
	ld.global.u32 	%r730, [%rd7+160];
	xor.b32  	%r930, %r930, %r730;
	ld.global.u32 	%r731, [%rd7+164];
	xor.b32  	%r1021, %r1021, %r731;
	ld.global.u32 	%r732, [%rd7+168];
	xor.b32  	%r1020, %r1020, %r732;
	ld.global.u32 	%r733, [%rd7+172];
	xor.b32  	%r1019, %r1019, %r733;
	ld.global.u32 	%r734, [%rd7+176];
	xor.b32  	%r926, %r926, %r734;
$L__BB0_60:
	and.b32  	%r736, %r670, 512;
	setp.eq.s32 	%p33, %r736, 0;
	@%p33 bra 	$L__BB0_62;
	ld.global.u32 	%r737, [%rd7+180];
	xor.b32  	%r930, %r930, %r737;
	ld.global.u32 	%r738, [%rd7+184];
	xor.b32  	%r1021, %r1021, %r738;
	ld.global.u32 	%r739, [%rd7+188];
	xor.b32  	%r1020, %r1020, %r739;
	ld.global.u32 	%r740, [%rd7+192];
	xor.b32  	%r1019, %r1019, %r740;
	ld.global.u32 	%r741, [%rd7+196];
	xor.b32  	%r926, %r926, %r741;
$L__BB0_62:
	and.b32  	%r743, %r670, 1024;
	setp.eq.s32 	%p34, %r743, 0;
	@%p34 bra 	$L__BB0_64;
	ld.global.u32 	%r744, [%rd7+200];
	xor.b32  	%r930, %r930, %r744;
	ld.global.u32 	%r745, [%rd7+204];
	xor.b32  	%r1021, %r1021, %r745;
	ld.global.u32 	%r746, [%rd7+208];
	xor.b32  	%r1020, %r1020, %r746;
	ld.global.u32 	%r747, [%rd7+212];
	xor.b32  	%r1019, %r1019, %r747;
	ld.global.u32 	%r748, [%rd7+216];
	xor.b32  	%r926, %r926, %r748;
$L__BB0_64:
	and.b32  	%r750, %r670, 2048;
	setp.eq.s32 	%p35, %r750, 0;
	@%p35 bra 	$L__BB0_66;
	ld.global.u32 	%r751, [%rd7+220];
	xor.b32  	%r930, %r930, %r751;
	ld.global.u32 	%r752, [%rd7+224];
	xor.b32  	%r1021, %r1021, %r752;
	ld.global.u32 	%r753, [%rd7+228];
	xor.b32  	%r1020, %r1020, %r753;
	ld.global.u32 	%r754, [%rd7+232];
	xor.b32  	%r1019, %r1019, %r754;
	ld.global.u32 	%r755, [%rd7+236];
	xor.b32  	%r926, %r926, %r755;
$L__BB0_66:
	and.b32  	%r757, %r670, 4096;
	setp.eq.s32 	%p36, %r757, 0;
	@%p36 bra 	$L__BB0_68;
	ld.global.u32 	%r758, [%rd7+240];
	xor.b32  	%r930, %r930, %r758;
	ld.global.u32 	%r759, [%rd7+244];
	xor.b32  	%r1021, %r1021, %r759;
	ld.global.u32 	%r760, [%rd7+248];
	xor.b32  	%r1020, %r1020, %r760;
	ld.global.u32 	%r761, [%rd7+252];
	xor.b32  	%r1019, %r1019, %r761;
	ld.global.u32 	%r762, [%rd7+256];
	xor.b32  	%r926, %r926, %r762;
$L__BB0_68:
	and.b32  	%r764, %r670, 8192;
	setp.eq.s32 	%p37, %r764, 0;
	@%p37 bra 	$L__BB0_70;
	ld.global.u32 	%r765, [%rd7+260];
	xor.b32  	%r930, %r930, %r765;
	ld.global.u32 	%r766, [%rd7+264];
	xor.b32  	%r1021, %r1021, %r766;
	ld.global.u32 	%r767, [%rd7+268];
	xor.b32  	%r1020, %r1020, %r767;
	ld.global.u32 	%r768, [%rd7+272];
	xor.b32  	%r1019, %r1019, %r768;
	ld.global.u32 	%r769, [%rd7+276];
	xor.b32  	%r926, %r926, %r769;
$L__BB0_70:
	and.b32  	%r771, %r670, 16384;
	setp.eq.s32 	%p38, %r771, 0;
	@%p38 bra 	$L__BB0_72;
	ld.global.u32 	%r772, [%rd7+280];
	xor.b32  	%r930, %r930, %r772;
	ld.global.u32 	%r773, [%rd7+284];
	xor.b32  	%r1021, %r1021, %r773;
	ld.global.u32 	%r774, [%rd7+288];
	xor.b32  	%r1020, %r1020, %r774;
	ld.global.u32 	%r775, [%rd7+292];
	xor.b32  	%r1019, %r1019, %r775;
	ld.global.u32 	%r776, [%rd7+296];
	xor.b32  	%r926, %r926, %r776;
$L__BB0_72:
	and.b32  	%r778, %r670, 32768;
	setp.eq.s32 	%p39, %r778, 0;
	@%p39 bra 	$L__BB0_74;
	ld.global.u32 	%r779, [%rd7+300];
	xor.b32  	%r930, %r930, %r779;
	ld.global.u32 	%r780, [%rd7+304];
	xor.b32  	%r1021, %r1021, %r780;
	ld.global.u32 	%r781, [%rd7+308];
	xor.b32  	%r1020, %r1020, %r781;
	ld.global.u32 	%r782, [%rd7+312];
	xor.b32  	%r1019, %r1019, %r782;
	ld.global.u32 	%r783, [%rd7+316];
	xor.b32  	%r926, %r926, %r783;
$L__BB0_74:
	add.s32 	%r1017, %r1017, 16;
	setp.ne.s32 	%p40, %r1017, 32;
	@%p40 bra 	$L__BB0_42;
	mad.lo.s32 	%r784, %r1011, -31, %r190;
	add.s32 	%r1011, %r784, 1;
	setp.ne.s32 	%p41, %r1011, 5;
	@%p41 bra 	$L__BB0_41;
	st.local.u32 	[%rd1+4], %r930;
	st.local.v2.u32 	[%rd1+8], {%r1021, %r1020};
	st.local.v2.u32 	[%rd1+16], {%r1019, %r926};
	setp.ne.s64 	%p42, %rd4, 3;
	@%p42 bra 	$L__BB0_114;
	mov.b32 	%r926, 0;
	mov.u32 	%r1111, %r926;
	mov.u32 	%r1112, %r926;
	mov.u32 	%r1113, %r926;
	mov.u32 	%r930, %r926;
	mov.u32 	%r1103, %r926;
$L__BB0_78:
	mul.wide.u32 	%rd20, %r1103, 4;
	add.s64 	%rd21, %rd1, %rd20;
	ld.local.u32 	%r365, [%rd21+4];
	shl.b32 	%r366, %r1103, 5;
	mov.b32 	%r1109, 0;
$L__BB0_79:
	.pragma "nounroll";
	shr.u32 	%r787, %r365, %r1109;
	and.b32  	%r788, %r787, 1;
	setp.eq.b32 	%p43, %r788, 1;
	not.pred 	%p44, %p43;
	add.s32 	%r789, %r366, %r1109;
	mul.lo.s32 	%r790, %r789, 5;
	mul.wide.u32 	%rd22, %r790, 4;
	add.s64 	%rd8, %rd5, %rd22;
	@%p44 bra 	$L__BB0_81;
	ld.global.u32 	%r791, [%rd8];
	xor.b32  	%r930, %r930, %r791;
	ld.global.u32 	%r792, [%rd8+4];
	xor.b32  	%r1113, %r1113, %r792;
	ld.global.u32 	%r793, [%rd8+8];
	xor.b32  	%r1112, %r1112, %r793;
	ld.global.u32 	%r794, [%rd8+12];
	xor.b32  	%r1111, %r1111, %r794;
	ld.global.u32 	%r795, [%rd8+16];
	xor.b32  	%r926, %r926, %r795;
$L__BB0_81:
	and.b32  	%r797, %r787, 2;
	setp.eq.s32 	%p45, %r797, 0;
	@%p45 bra 	$L__BB0_83;
	ld.global.u32 	%r798, [%rd8+20];
	xor.b32  	%r930, %r930, %r798;
	ld.global.u32 	%r799, [%rd8+24];
	xor.b32  	%r1113, %r1113, %r799;
	ld.global.u32 	%r800, [%rd8+28];
	xor.b32  	%r1112, %r1112, %r800;
	ld.global.u32 	%r801, [%rd8+32];
	xor.b32  	%r1111, %r1111, %r801;
	ld.global.u32 	%r802, [%rd8+36];
	xor.b32  	%r926, %r926, %r802;
$L__BB0_83:
	and.b32  	%r804, %r787, 4;
	setp.eq.s32 	%p46, %r804, 0;
	@%p46 bra 	$L__BB0_85;
	ld.global.u32 	%r805, [%rd8+40];
	xor.b32  	%r930, %r930, %r805;
	ld.global.u32 	%r806, [%rd8+44];
	xor.b32  	%r1113, %r1113, %r806;
	ld.global.u32 	%r807, [%rd8+48];
	xor.b32  	%r1112, %r1112, %r807;
	ld.global.u32 	%r808, [%rd8+52];
	xor.b32  	%r1111, %r1111, %r808;
	ld.global.u32 	%r809, [%rd8+56];
	xor.b32  	%r926, %r926, %r809;
$L__BB0_85:
	and.b32  	%r811, %r787, 8;
	setp.eq.s32 	%p47, %r811, 0;
	@%p47 bra 	$L__BB0_87;
	ld.global.u32 	%r812, [%rd8+60];
	xor.b32  	%r930, %r930, %r812;
	ld.global.u32 	%r813, [%rd8+64];
	xor.b32  	%r1113, %r1113, %r813;
	ld.global.u32 	%r814, [%rd8+68];
	xor.b32  	%r1112, %r1112, %r814;
	ld.global.u32 	%r815, [%rd8+72];
	xor.b32  	%r1111, %r1111, %r815;
	ld.global.u32 	%r816, [%rd8+76];
	xor.b32  	%r926, %r926, %r816;
$L__BB0_87:
	and.b32  	%r818, %r787, 16;
	setp.eq.s32 	%p48, %r818, 0;
	@%p48 bra 	$L__BB0_89;
	ld.global.u32 	%r819, [%rd8+80];
	xor.b32  	%r930, %r930, %r819;
	ld.global.u32 	%r820, [%rd8+84];
	xor.b32  	%r1113, %r1113, %r820;
	ld.global.u32 	%r821, [%rd8+88];
	xor.b32  	%r1112, %r1112, %r821;
	ld.global.u32 	%r822, [%rd8+92];
	xor.b32  	%r1111, %r1111, %r822;
	ld.global.u32 	%r823, [%rd8+96];
	xor.b32  	%r926, %r926, %r823;
$L__BB0_89:
	and.b32  	%r825, %r787, 32;
	setp.eq.s32 	%p49, %r825, 0;
	@%p49 bra 	$L__BB0_91;
	ld.global.u32 	%r826, [%rd8+100];
	xor.b32  	%r930, %r930, %r826;
	ld.global.u32 	%r827, [%rd8+104];
	xor.b32  	%r1113, %r1113, %r827;
	ld.global.u32 	%r828, [%rd8+108];
	xor.b32  	%r1112, %r1112, %r828;
	ld.global.u32 	%r829, [%rd8+112];
	xor.b32  	%r1111, %r1111, %r829;
	ld.global.u32 	%r830, [%rd8+116];
	xor.b32  	%r926, %r926, %r830;
$L__BB0_91:
	and.b32  	%r832, %r787, 64;
	setp.eq.s32 	%p50, %r832, 0;
	@%p50 bra 	$L__BB0_93;
	ld.global.u32 	%r833, [%rd8+120];
	xor.b32  	%r930, %r930, %r833;
	ld.global.u32 	%r834, [%rd8+124];
	xor.b32  	%r1113, %r1113, %r834;
	ld.global.u32 	%r835, [%rd8+128];
	xor.b32  	%r1112, %r1112, %r835;
	ld.global.u32 	%r836, [%rd8+132];
	xor.b32  	%r1111, %r1111, %r836;
	ld.global.u32 	%r837, [%rd8+136];
	xor.b32  	%r926, %r926, %r837;
$L__BB0_93:
	and.b32  	%r839, %r787, 128;
	setp.eq.s32 	%p51, %r839, 0;
	@%p51 bra 	$L__BB0_95;
	ld.global.u32 	%r840, [%rd8+140];
	xor.b32  	%r930, %r930, %r840;
	ld.global.u32 	%r841, [%rd8+144];
	xor.b32  	%r1113, %r1113, %r841;
	ld.global.u32 	%r842, [%rd8+148];
	xor.b32  	%r1112, %r1112, %r842;
	ld.global.u32 	%r843, [%rd8+152];
	xor.b32  	%r1111, %r1111, %r843;
	ld.global.u32 	%r844, [%rd8+156];
	xor.b32  	%r926, %r926, %r844;
$L__BB0_95:
	and.b32  	%r846, %r787, 256;
	setp.eq.s32 	%p52, %r846, 0;
	@%p52 bra 	$L__BB0_97;
	ld.global.u32 	%r847, [%rd8+160];
	xor.b32  	%r930, %r930, %r847;
	ld.global.u32 	%r848, [%rd8+164];
	xor.b32  	%r1113, %r1113, %r848;
	ld.global.u32 	%r849, [%rd8+168];
	xor.b32  	%r1112, %r1112, %r849;
	ld.global.u32 	%r850, [%rd8+172];
	xor.b32  	%r1111, %r1111, %r850;
	ld.global.u32 	%r851, [%rd8+176];
	xor.b32  	%r926, %r926, %r851;
$L__BB0_97:
	and.b32  	%r853, %r787, 512;
	setp.eq.s32 	%p53, %r853, 0;
	@%p53 bra 	$L__BB0_99;
	ld.global.u32 	%r854, [%rd8+180];
	xor.b32  	%r930, %r930, %r854;
	ld.global.u32 	%r855, [%rd8+184];
	xor.b32  	%r1113, %r1113, %r855;
	ld.global.u32 	%r856, [%rd8+188];
	xor.b32  	%r1112, %r1112, %r856;
	ld.global.u32 	%r857, [%rd8+192];
	xor.b32  	%r1111, %r1111, %r857;
	ld.global.u32 	%r858, [%rd8+196];
	xor.b32  	%r926, %r926, %r858;
$L__BB0_99:
	and.b32  	%r860, %r787, 1024;
	setp.eq.s32 	%p54, %r860, 0;
	@%p54 bra 	$L__BB0_101;
	ld.global.u32 	%r861, [%rd8+200];
	xor.b32  	%r930, %r930, %r861;
	ld.global.u32 	%r862, [%rd8+204];
	xor.b32  	%r1113, %r1113, %r862;
	ld.global.u32 	%r863, [%rd8+208];
	xor.b32  	%r1112, %r1112, %r863;
	ld.global.u32 	%r864, [%rd8+212];
	xor.b32  	%r1111, %r1111, %r864;
	ld.global.u32 	%r865, [%rd8+216];
	xor.b32  	%r926, %r926, %r865;
$L__BB0_101:
	and.b32  	%r867, %r787, 2048;
	setp.eq.s32 	%p55, %r867, 0;
	@%p55 bra 	$L__BB0_103;
	ld.global.u32 	%r868, [%rd8+220];
	xor.b32  	%r930, %r930, %r868;
	ld.global.u32 	%r869, [%rd8+224];
	xor.b32  	%r1113, %r1113, %r869;
	ld.global.u32 	%r870, [%rd8+228];
	xor.b32  	%r1112, %r1112, %r870;
	ld.global.u32 	%r871, [%rd8+232];
	xor.b32  	%r1111, %r1111, %r871;
	ld.global.u32 	%r872, [%rd8+236];
	xor.b32  	%r926, %r926, %r872;
$L__BB0_103:
	and.b32  	%r874, %r787, 4096;
	setp.eq.s32 	%p56, %r874, 0;
	@%p56 bra 	$L__BB0_105;
	ld.global.u32 	%r875, [%rd8+240];
	xor.b32  	%r930, %r930, %r875;
	ld.global.u32 	%r876, [%rd8+244];
	xor.b32  	%r1113, %r1113, %r876;
	ld.global.u32 	%r877, [%rd8+248];
	xor.b32  	%r1112, %r1112, %r877;
	ld.global.u32 	%r878, [%rd8+252];
	xor.b32  	%r1111, %r1111, %r878;
	ld.global.u32 	%r879, [%rd8+256];
	xor.b32  	%r926, %r926, %r879;
$L__BB0_105:
	and.b32  	%r881, %r787, 8192;
	setp.eq.s32 	%p57, %r881, 0;
	@%p57 bra 	$L__BB0_107;
	ld.global.u32 	%r882, [%rd8+260];
	xor.b32  	%r930, %r930, %r882;
	ld.global.u32 	%r883, [%rd8+264];
	xor.b32  	%r1113, %r1113, %r883;
	ld.global.u32 	%r884, [%rd8+268];
	xor.b32  	%r1112, %r1112, %r884;
	ld.global.u32 	%r885, [%rd8+272];
	xor.b32  	%r1111, %r1111, %r885;
	ld.global.u32 	%r886, [%rd8+276];
	xor.b32  	%r926, %r926, %r886;
$L__BB0_107:
	and.b32  	%r888, %r787, 16384;
	setp.eq.s32 	%p58, %r888, 0;
	@%p58 bra 	$L__BB0_109;
	ld.global.u32 	%r889, [%rd8+280];
	xor.b32  	%r930, %r930, %r889;
	ld.global.u32 	%r890, [%rd8+284];
	xor.b32  	%r1113, %r1113, %r890;
	ld.global.u32 	%r891, [%rd8+288];
	xor.b32  	%r1112, %r1112, %r891;
	ld.global.u32 	%r892, [%rd8+292];
	xor.b32  	%r1111, %r1111, %r892;
	ld.global.u32 	%r893, [%rd8+296];
	xor.b32  	%r926, %r926, %r893;
$L__BB0_109:
	and.b32  	%r895, %r787, 32768;
	setp.eq.s32 	%p59, %r895, 0;
	@%p59 bra 	$L__BB0_111;
	ld.global.u32 	%r896, [%rd8+300];
	xor.b32  	%r930, %r930, %r896;
	ld.global.u32 	%r897, [%rd8+304];
	xor.b32  	%r1113, %r1113, %r897;
	ld.global.u32 	%r898, [%rd8+308];
	xor.b32  	%r1112, %r1112, %r898;
	ld.global.u32 	%r899, [%rd8+312];
	xor.b32  	%r1111, %r1111, %r899;
	ld.global.u32 	%r900, [%rd8+316];
	xor.b32  	%r926, %r926, %r900;
$L__BB0_111:
	add.s32 	%r1109, %r1109, 16;
	setp.ne.s32 	%p60, %r1109, 32;
	@%p60 bra 	$L__BB0_79;
	mad.lo.s32 	%r901, %r1103, -31, %r366;
	add.s32 	%r1103, %r901, 1;
	setp.ne.s32 	%p61, %r1103, 5;
	@%p61 bra 	$L__BB0_78;
	st.local.u32 	[%rd1+4], %r930;
	st.local.v2.u32 	[%rd1+8], {%r1113, %r1112};
	st.local.v2.u32 	[%rd1+16], {%r1111, %r926};
$L__BB0_114:
	shr.u64 	%rd26, %rd3, 2;
	add.s32 	%r913, %r913, 1;
	setp.gt.u64 	%p62, %rd3, 3;
	@%p62 bra 	$L__BB0_2;
$L__BB0_115:
	cvta.to.global.u64 	%rd23, %rd10;
	shr.u32 	%r902, %r930, 2;
	xor.b32  	%r903, %r902, %r930;
	shl.b32 	%r904, %r926, 4;
	shl.b32 	%r905, %r903, 1;
	xor.b32  	%r906, %r905, %r904;
	xor.b32  	%r907, %r906, %r903;
	xor.b32  	%r908, %r907, %r926;
	add.s32 	%r909, %r1, %r908;
	add.s32 	%r910, %r909, -637770787;
	cvt.rn.f32.u32 	%f1, %r910;
	fma.rn.f32 	%f2, %f1, 0f2F800000, 0f2F000000;
	shl.b64 	%rd24, %rd2, 2;
	add.s64 	%rd25, %rd23, %rd24;
	st.global.f32 	[%rd25], %f2;
	ret;

}


// ===== COMPILED SASS (sm_100) =====

	.target	sm_100

	.elftype	@"ET_EXEC"


//--------------------- .note.nv.tkinfo           --------------------------
	.section	.note.nv.tkinfo,"",@"SHT_NOTE"
	.sectionflags	@"SHF_NOTE_NV_TKINFO"
	.tkinfo
        /*0018*/ 	.word	0x00000002
        /*0030*/ 	.string	""
        /*0030*/ 	.string	"ptxas"
        /*0030*/ 	.string	"Cuda compilation tools, release 13.0, V13.0.88"
        /*0030*/ 	.string	"Build cuda_13.0.r13.0/compiler.36424714_0"
        /*0030*/ 	.string	"-arch sm_100 -m 64 "



//--------------------- .note.nv.cuinfo           --------------------------
	.section	.note.nv.cuinfo,"",@"SHT_NOTE"
	.sectionflags	@"SHF_NOTE_NV_CUINFO"
        /*0018*/ 	.short	0x0002
        /*001a*/ 	.short	0x0064
        /*001c*/ 	.short	0x0082
	.zero		2


//--------------------- .nv.info                  --------------------------
	.section	.nv.info,"",@"SHT_CUDA_INFO"
	.align	4


	//----- nvinfo : EIATTR_REGCOUNT
	.align		4
        /*0000*/ 	.byte	0x04, 0x2f
        /*0002*/ 	.short	(.L_10 - .L_9)
	.align		4
.L_9:
        /*0004*/ 	.word	index@(_Z14generateRandomPfj)
        /*0008*/ 	.word	0x0000001f


	//----- nvinfo : EIATTR_FRAME_SIZE
	.align		4
.L_10:
        /*000c*/ 	.byte	0x04, 0x11
        /*000e*/ 	.short	(.L_12 - .L_11)
	.align		4
.L_11:
        /*0010*/ 	.word	index@(_Z14generateRandomPfj)
        /*0014*/ 	.word	0x00000030


	//----- nvinfo : EIATTR_MIN_STACK_SIZE
	.align		4
.L_12:
        /*0018*/ 	.byte	0x04, 0x12
        /*001a*/ 	.short	(.L_14 - .L_13)
	.align		4
.L_13:
        /*001c*/ 	.word	index@(_Z14generateRandomPfj)
        /*0020*/ 	.word	0x00000030
.L_14:


//--------------------- .nv.compat                --------------------------
	.section	.nv.compat,"",@"SHT_CUDA_COMPAT_INFO"
	.align	4
        /*0000*/ 	.byte	0x02, 0x09, 0x00, 0x00, 0x02, 0x02, 0x01, 0x00, 0x02, 0x05, 0x05, 0x00, 0x03, 0x07, 0x01, 0x01
        /*0010*/ 	.byte	0x02, 0x03, 0x00, 0x00, 0x02, 0x06, 0x01, 0x00, 0x04, 0x0b, 0x08, 0x00, 0x09, 0x00, 0x00, 0x00
        /*0020*/ 	.byte	0x00, 0x00, 0x00, 0x00


//--------------------- .nv.info._Z14generateRandomPfj --------------------------
	.section	.nv.info._Z14generateRandomPfj,"",@"SHT_CUDA_INFO"
	.sectionflags	@""
	.align	4


	//----- nvinfo : EIATTR_CUDA_API_VERSION
	.align		4
        /*0000*/ 	.byte	0x04, 0x37
        /*0002*/ 	.short	(.L_16 - .L_15)
.L_15:
        /*0004*/ 	.word	0x00000082


	//----- nvinfo : EIATTR_KPARAM_INFO
	.align		4
.L_16:
        /*0008*/ 	.byte	0x04, 0x17
        /*000a*/ 	.short	(.L_18 - .L_17)
.L_17:
        /*000c*/ 	.word	0x00000000
        /*0010*/ 	.short	0x0001
        /*0012*/ 	.short	0x0008
        /*0014*/ 	.byte	0x00, 0xf0, 0x11, 0x00


	//----- nvinfo : EIATTR_KPARAM_INFO
	.align		4
.L_18:
        /*0018*/ 	.byte	0x04, 0x17
        /*001a*/ 	.short	(.L_20 - .L_19)
.L_19:
        /*001c*/ 	.word	0x00000000
        /*0020*/ 	.short	0x0000
        /*0022*/ 	.short	0x0000
        /*0024*/ 	.byte	0x00, 0xf5, 0x21, 0x00


	//----- nvinfo : EIATTR_SPARSE_MMA_MASK
	.align		4
.L_20:
        /*0028*/ 	.byte	0x03, 0x50
        /*002a*/ 	.short	0x0000


	//----- nvinfo : EIATTR_MAXREG_COUNT
	.align		4
        /*002c*/ 	.byte	0x03, 0x1b
        /*002e*/ 	.short	0x00ff


	//----- nvinfo : EIATTR_MERCURY_ISA_VERSION
	.align		4
        /*0030*/ 	.byte	0x03, 0x5f
        /*0032*/ 	.short	0x0101


	//----- nvinfo : EIATTR_VRC_CTA_INIT_COUNT
	.align		4
        /*0034*/ 	.byte	0x02, 0x4a
	.zero		1
	.zero		1


	//----- nvinfo : EIATTR_EXIT_INSTR_OFFSETS
	.align		4
        /*0038*/ 	.byte	0x04, 0x1c
        /*003a*/ 	.short	(.L_22 - .L_21)


	//   ....[0]....
.L_21:
        /*003c*/ 	.word	0x00002760


	//----- nvinfo : EIATTR_CRS_STACK_SIZE
	.align		4
.L_22:
        /*0040*/ 	.byte	0x04, 0x1e
        /*0042*/ 	.short	(.L_24 - .L_23)
.L_23:
        /*0044*/ 	.word	0x00000000


	//----- nvinfo : EIATTR_CBANK_PARAM_SIZE
	.align		4
.L_24:
        /*0048*/ 	.byte	0x03, 0x19
        /*004a*/ 	.short	0x000c


	//----- nvinfo : EIATTR_PARAM_CBANK
	.align		4
        /*004c*/ 	.byte	0x04, 0x0a
        /*004e*/ 	.short	(.L_26 - .L_25)
	.align		4
.L_25:
        /*0050*/ 	.word	index@(.nv.constant0._Z14generateRandomPfj)
        /*0054*/ 	.short	0x0380
        /*0056*/ 	.short	0x000c


	//----- nvinfo : EIATTR_SW_WAR
	.align		4
.L_26:
        /*0058*/ 	.byte	0x04, 0x36
        /*005a*/ 	.short	(.L_28 - .L_27)
.L_27:
        /*005c*/ 	.word	0x00000008
.L_28:


//--------------------- .nv.callgraph             --------------------------
	.section	.nv.callgraph,"",@"SHT_CUDA_CALLGRAPH"
	.align	4
	.sectionentsize	8
	.align		4
        /*0000*/ 	.word	0x00000000
	.align		4
        /*0004*/ 	.word	0xffffffff
	.align		4
        /*0008*/ 	.word	0x00000000
	.align		4
        /*000c*/ 	.word	0xfffffffe
	.align		4
        /*0010*/ 	.word	0x00000000
	.align		4
        /*0014*/ 	.word	0xfffffffd
	.align		4
        /*0018*/ 	.word	0x00000000
	.align		4
        /*001c*/ 	.word	0xfffffffc


//--------------------- .nv.constant4             --------------------------
	.section	.nv.constant4,"a",@progbits
	.align	8
	.align		8
.nv.constant4:
        /*0000*/ 	.dword	precalc_xorwow_matrix
	.align		8
        /*0008*/ 	.dword	precalc_xorwow_offset_matrix
	.align		8
        /*0010*/ 	.dword	mrg32k3aM1
	.align		8
        /*0018*/ 	.dword	mrg32k3aM2
	.align		8
        /*0020*/ 	.dword	mrg32k3aM1SubSeq
	.align		8
        /*0028*/ 	.dword	mrg32k3aM2SubSeq
	.align		8
        /*0030*/ 	.dword	mrg32k3aM1Seq
	.align		8
        /*0038*/ 	.dword	mrg32k3aM2Seq


//--------------------- .nv.constant3             --------------------------
	.section	.nv.constant3,"a",@progbits
	.align	8
.nv.constant3:
	.type		__cr_lgamma_table,@object
	.size		__cr_lgamma_table,(.L_8 - __cr_lgamma_table)
__cr_lgamma_table:
        /*0000*/ 	.byte	0x00, 0x00, 0x00, 0x00, 0x00, 0x00, 0x00, 0x00, 0x00, 0x00, 0x00, 0x00, 0x00, 0x00, 0x00, 0x00
        /*0010*/ 	.byte	0xef, 0x39, 0xfa, 0xfe, 0x42, 0x2e, 0xe6, 0x3f, 0x02, 0x20, 0x2a, 0xfa, 0x0b, 0xab, 0xfc, 0x3f
        /*0020*/ 	.byte	0xf9, 0x2c, 0x92, 0x7c, 0xa7, 0x6c, 0x09, 0x40, 0xc9, 0x79, 0x44, 0x3c, 0x64, 0x26, 0x13, 0x40
        /*0030*/ 	.byte	0xca, 0x01, 0xcf, 0x3a, 0x27, 0x51, 0x1a, 0x40, 0x30, 0xcc, 0x2d, 0xf3, 0xe1, 0x0c, 0x21, 0x40
        /*0040*/ 	.byte	0x0d, 0xb7, 0xfc, 0x82, 0x8e, 0x35, 0x25, 0x40
.L_8:


//--------------------- .text._Z14generateRandomPfj --------------------------
	.section	.text._Z14generateRandomPfj,"ax",@progbits
	.align	128
        .global         _Z14generateRandomPfj
        .type           _Z14generateRandomPfj,@function
        .size           _Z14generateRandomPfj,(.L_x_12 - _Z14generateRandomPfj)
        .other          _Z14generateRandomPfj,@"STO_CUDA_ENTRY STV_DEFAULT"
_Z14generateRandomPfj:
.text._Z14generateRandomPfj:
[----:B------:R-:W0:Y:S08]  /*0000*/  LDC R1, c[0x0][0x37c] ;  /* 0x0000df00ff017b82 */ /* 0x000e300000000800 */
[----:B------:R-:W1:Y:S01]  /*0010*/  LDC R0, c[0x0][0x388] ;  /* 0x0000e200ff007b82 */ /* 0x000e620000000800 */
[----:B------:R-:W2:Y:S01]  /*0020*/  S2R R11, SR_TID.X ;  /* 0x00000000000b7919 */ /* 0x000ea20000002100 */
[----:B0-----:R-:W-:Y:S01]  /*0030*/  VIADD R1, R1, 0xffffffd0 ;  /* 0xffffffd001017836 */ /* 0x001fe20000000000 */
[----:B------:R-:W0:Y:S01]  /*0040*/  LDCU.64 UR6, c[0x0][0x358] ;  /* 0x00006b00ff0677ac */ /* 0x000e220008000a00 */
[----:B------:R-:W-:Y:S01]  /*0050*/  IMAD.MOV.U32 R7, RZ, RZ, -0x75bd8fc ;  /* 0xf8a42704ff077424 */ /* 0x000fe200078e00ff */
[----:B------:R-:W-:Y:S01]  /*0060*/  BSSY.RECONVERGENT B0, `(.L_x_0) ;  /* 0x000025d000007945 */ /* 0x000fe20003800200 */
[----:B------:R-:W-:-:S02]  /*0070*/  IMAD.MOV.U32 R8, RZ, RZ, -0x23270784 ;  /* 0xdcd8f87cff087424 */ /* 0x000fc400078e00ff */
[----:B------:R-:W2:Y:S08]  /*0080*/  S2UR UR4, SR_CTAID.X ;  /* 0x00000000000479c3 */ /* 0x000eb00000002500 */
[----:B------:R-:W2:Y:S01]  /*0090*/  LDC R4, c[0x0][0x360] ;  /* 0x0000d800ff047b82 */ /* 0x000ea20000000800 */
[----:B-1----:R-:W-:-:S05]  /*00a0*/  LOP3.LUT R0, R0, 0xaad26b49, RZ, 0x3c, !PT ;  /* 0xaad26b4900007812 */ /* 0x002fca00078e3cff */
[----:B------:R-:W-:-:S04]  /*00b0*/  IMAD R0, R0, 0x4182bed5, RZ ;  /* 0x4182bed500007824 */ /* 0x000fc800078e02ff */
[C---:B------:R-:W-:Y:S01]  /*00c0*/  VIADD R5, R0.reuse, 0x583f19 ;  /* 0x00583f1900057836 */ /* 0x040fe20000000000 */
[C---:B------:R-:W-:Y:S01]  /*00d0*/  LOP3.LUT R6, R0.reuse, 0x159a55e5, RZ, 0x3c, !PT ;  /* 0x159a55e500067812 */ /* 0x040fe200078e3cff */
[C---:B------:R-:W-:Y:S02]  /*00e0*/  VIADD R2, R0.reuse, 0xd9f6dc18 ;  /* 0xd9f6dc1800027836 */ /* 0x040fe40000000000 */
[----:B------:R-:W-:Y:S02]  /*00f0*/  VIADD R3, R0, 0x75bcd15 ;  /* 0x075bcd1500037836 */ /* 0x000fe40000000000 */
[----:B------:R-:W-:Y:S01]  /*0100*/  IMAD.MOV.U32 R9, RZ, RZ, R5 ;  /* 0x000000ffff097224 */ /* 0x000fe200078e0005 */
[----:B------:R1:W-:Y:S01]  /*0110*/  STL.64 [R1+0x8], R6 ;  /* 0x0000080601007387 */ /* 0x0003e20000100a00 */
[----:B--2---:R-:W-:-:S03]  /*0120*/  IMAD R0, R4, UR4, R11 ;  /* 0x0000000404007c24 */ /* 0x004fc6000f8e020b */
[----:B------:R1:W-:Y:S02]  /*0130*/  STL.64 [R1], R2 ;  /* 0x0000000201007387 */ /* 0x0003e40000100a00 */
[----:B------:R-:W-:Y:S02]  /*0140*/  ISETP.NE.AND P0, PT, R0, RZ, PT ;  /* 0x000000ff0000720c */ /* 0x000fe40003f05270 */
[----:B------:R1:W-:Y:S01]  /*0150*/  STL.64 [R1+0x10], R8 ;  /* 0x0000100801007387 */ /* 0x0003e20000100a00 */
[----:B------:R-:W-:-:S10]  /*0160*/  SHF.R.S32.HI R4, RZ, 0x1f, R0 ;  /* 0x0000001fff047819 */ /* 0x000fd40000011400 */
[----:B0-----:R-:W-:Y:S05]  /*0170*/  @!P0 BRA `(.L_x_1) ;  /* 0x00000024002c8947 */ /* 0x001fea0003800000 */
[----:B------:R-:W-:Y:S02]  /*0180*/  IMAD.MOV.U32 R13, RZ, RZ, R4 ;  /* 0x000000ffff0d7224 */ /* 0x000fe400078e0004 */
[----:B------:R-:W-:Y:S02]  /*0190*/  IMAD.MOV.U32 R11, RZ, RZ, RZ ;  /* 0x000000ffff0b7224 */ /* 0x000fe400078e00ff */
[----:B------:R-:W-:-:S07]  /*01a0*/  IMAD.MOV.U32 R10, RZ, RZ, R0 ;  /* 0x000000ffff0a7224 */ /* 0x000fce00078e0000 */
.L_x_10:
[----:B-1----:R-:W-:Y:S01]  /*01b0*/  LOP3.LUT R2, R10, 0x3, RZ, 0xc0, !PT ;  /* 0x000000030a027812 */ /* 0x002fe200078ec0ff */
[----:B------:R-:W-:Y:S03]  /*01c0*/  BSSY.RECONVERGENT B1, `(.L_x_2) ;  /* 0x0000240000017945 */ /* 0x000fe60003800200 */
[----:B------:R-:W-:-:S04]  /*01d0*/  ISETP.NE.U32.AND P0, PT, R2, RZ, PT ;  /* 0x000000ff0200720c */ /* 0x000fc80003f05070 */
[----:B------:R-:W-:-:S13]  /*01e0*/  ISETP.NE.AND.EX P0, PT, RZ, RZ, PT, P0 ;  /* 0x000000ffff00720c */ /* 0x000fda0003f05300 */
[----:B0-----:R-:W-:Y:S05]  /*01f0*/  @!P0 BRA `(.L_x_3) ;  /* 0x0000002000f08947 */ /* 0x001fea0003800000 */
[----:B------:R-:W0:Y:S01]  /*0200*/  LDC.64 R8, c[0x4][RZ] ;  /* 0x01000000ff087b82 */ /* 0x000e220000000a00 */
[----:B------:R-:W-:Y:S02]  /*0210*/  CS2R R2, SRZ ;  /* 0x0000000000027805 */ /* 0x000fe4000001ff00 */
[----:B------:R-:W-:Y:S02]  /*0220*/  CS2R R4, SRZ ;  /* 0x0000000000047805 */ /* 0x000fe4000001ff00 */
[----:B------:R-:W-:Y:S01]  /*0230*/  CS2R R6, SRZ ;  /* 0x0000000000067805 */ /* 0x000fe2000001ff00 */
[----:B0-----:R-:W-:-:S07]  /*0240*/  IMAD.WIDE.U32 R8, R11, 0xc80, R8 ;  /* 0x00000c800b087825 */ /* 0x001fce00078e0008 */
.L_x_5:
[----:B------:R-:W-:-:S06]  /*0250*/  IMAD R12, R2, 0x4, R1 ;  /* 0x00000004020c7824 */ /* 0x000fcc00078e0201 */
[----:B------:R-:W5:Y:S01]  /*0260*/  LDL R12, [R12+0x4] ;  /* 0x000004000c0c7983 */ /* 0x000f620000100800 */
[----:B------:R-:W-:-:S05]  /*0270*/  UMOV UR4, URZ ;  /* 0x000000ff00047c82 */ /* 0x000fca0008000000 */
.L_x_4:
[----:B-----5:R-:W-:Y:S01]  /*0280*/  SHF.R.U32.HI R22, RZ, UR4, R12 ;  /* 0x00000004ff167c19 */ /* 0x020fe2000801160c */
[----:B------:R-:W-:-:S03]  /*0290*/  IMAD.SHL.U32 R14, R2, 0x20, RZ ;  /* 0x00000020020e7824 */ /* 0x000fc600078e00ff */
[----:B------:R-:W-:Y:S01]  /*02a0*/  LOP3.LUT R15, R22, 0x1, RZ, 0xc0, !PT ;  /* 0x00000001160f7812 */ /* 0x000fe200078ec0ff */
[----:B------:R-:W-:-:S03]  /*02b0*/  VIADD R14, R14, UR4 ;  /* 0x000000040e0e7c36 */ /* 0x000fc60008000000 */
[----:B------:R-:W-:Y:S01]  /*02c0*/  ISETP.NE.U32.AND P0, PT, R15, 0x1, PT ;  /* 0x000000010f00780c */ /* 0x000fe20003f05070 */
[----:B------:R-:W-:-:S03]  /*02d0*/  IMAD R15, R14, 0x5, RZ ;  /* 0x000000050e0f7824 */ /* 0x000fc600078e02ff */
[----:B------:R-:W-:Y:S01]  /*02e0*/  R2P PR, R22, 0x7e ;  /* 0x0000007e16007804 */ /* 0x000fe20000000000 */
[----:B------:R-:W-:-:S08]  /*02f0*/  IMAD.WIDE.U32 R14, R15, 0x4, R8 ;  /* 0x000000040f0e7825 */ /* 0x000fd000078e0008 */
[----:B------:R-:W2:Y:S04]  /*0300*/  @!P0 LDG.E R16, desc[UR6][R14.64+0x10] ;  /* 0x000010060e108981 */ /* 0x000ea8000c1e1900 */
[----:B------:R-:W3:Y:S04]  /*0310*/  @P1 LDG.E R18, desc[UR6][R14.64+0x24] ;  /* 0x000024060e121981 */ /* 0x000ee8000c1e1900 */
[----:B------:R-:W4:Y:S04]  /*0320*/  @P2 LDG.E R20, desc[UR6][R14.64+0x38] ;  /* 0x000038060e142981 */ /* 0x000f28000c1e1900 */
[----:B------:R-:W4:Y:S04]  /*0330*/  @P3 LDG.E R24, desc[UR6][R14.64+0x4c] ;  /* 0x00004c060e183981 */ /* 0x000f28000c1e1900 */
[----:B------:R-:W4:Y:S04]  /*0340*/  @P4 LDG.E R26, desc[UR6][R14.64+0x60] ;  /* 0x000060060e1a4981 */ /* 0x000f28000c1e1900 */
[----:B------:R-:W4:Y:S04]  /*0350*/  @!P0 LDG.E R17, desc[UR6][R14.64+0x4] ;  /* 0x000004060e118981 */ /* 0x000f28000c1e1900 */
[----:B------:R-:W4:Y:S04]  /*0360*/  @!P0 LDG.E R19, desc[UR6][R14.64+0xc] ;  /* 0x00000c060e138981 */ /* 0x000f28000c1e1900 */
[----:B------:R-:W4:Y:S04]  /*0370*/  @P1 LDG.E R21, desc[UR6][R14.64+0x18] ;  /* 0x000018060e151981 */ /* 0x000f28000c1e1900 */
[----:B------:R-:W4:Y:S04]  /*0380*/  @P3 LDG.E R23, desc[UR6][R14.64+0x40] ;  /* 0x000040060e173981 */ /* 0x000f28000c1e1900 */
[----:B------:R-:W4:Y:S04]  /*0390*/  @P5 LDG.E R25, desc[UR6][R14.64+0x70] ;  /* 0x000070060e195981 */ /* 0x000f28000c1e1900 */
[----:B------:R-:W4:Y:S01]  /*03a0*/  @P6 LDG.E R28, desc[UR6][R14.64+0x88] ;  /* 0x000088060e1c6981 */ /* 0x000f22000c1e1900 */
[----:B--2---:R-:W-:-:S03]  /*03b0*/  @!P0 LOP3.LUT R5, R5, R16, RZ, 0x3c, !PT ;  /* 0x0000001005058212 */ /* 0x004fc600078e3cff */
[----:B------:R-:W2:Y:S01]  /*03c0*/  @!P0 LDG.E R16, desc[UR6][R14.64] ;  /* 0x000000060e108981 */ /* 0x000ea2000c1e1900 */
[----:B---3--:R-:W-:-:S03]  /*03d0*/  @P1 LOP3.LUT R5, R5, R18, RZ, 0x3c, !PT ;  /* 0x0000001205051212 */ /* 0x008fc600078e3cff */
[----:B------:R-:W3:Y:S01]  /*03e0*/  @!P0 LDG.E R18, desc[UR6][R14.64+0x8] ;  /* 0x000008060e128981 */ /* 0x000ee2000c1e1900 */
[----:B----4-:R-:W-:-:S03]  /*03f0*/  @P2 LOP3.LUT R5, R5, R20, RZ, 0x3c, !PT ;  /* 0x0000001405052212 */ /* 0x010fc600078e3cff */
[----:B------:R-:W4:Y:S01]  /*0400*/  @P1 LDG.E R20, desc[UR6][R14.64+0x14] ;  /* 0x000014060e141981 */ /* 0x000f22000c1e1900 */
[----:B------:R-:W-:-:S03]  /*0410*/  @P3 LOP3.LUT R5, R5, R24, RZ, 0x3c, !PT ;  /* 0x0000001805053212 */ /* 0x000fc600078e3cff */
[----:B------:R-:W4:Y:S01]  /*0420*/  @P5 LDG.E R24, desc[UR6][R14.64+0x74] ;  /* 0x000074060e185981 */ /* 0x000f22000c1e1900 */
[----:B------:R-:W-:-:S03]  /*0430*/  @P4 LOP3.LUT R5, R5, R26, RZ, 0x3c, !PT ;  /* 0x0000001a05054212 */ /* 0x000fc600078e3cff */
[----:B------:R-:W4:Y:S01]  /*0440*/  @P3 LDG.E R26, desc[UR6][R14.64+0x44] ;  /* 0x000044060e1a3981 */ /* 0x000f22000c1e1900 */
[----:B------:R-:W-:-:S03]  /*0450*/  @!P0 LOP3.LUT R6, R6, R17, RZ, 0x3c, !PT ;  /* 0x0000001106068212 */ /* 0x000fc600078e3cff */
[----:B------:R-:W4:Y:S01]  /*0460*/  @P1 LDG.E R17, desc[UR6][R14.64+0x20] ;  /* 0x000020060e111981 */ /* 0x000f22000c1e1900 */
[----:B------:R-:W-:-:S03]  /*0470*/  @!P0 LOP3.LUT R4, R4, R19, RZ, 0x3c, !PT ;  /* 0x0000001304048212 */ /* 0x000fc600078e3cff */
[----:B------:R-:W4:Y:S01]  /*0480*/  @P2 LDG.E R19, desc[UR6][R14.64+0x2c] ;  /* 0x00002c060e132981 */ /* 0x000f22000c1e1900 */
[----:B------:R-:W-:-:S03]  /*0490*/  @P1 LOP3.LUT R6, R6, R21, RZ, 0x3c, !PT ;  /* 0x0000001506061212 */ /* 0x000fc600078e3cff */
[----:B------:R-:W4:Y:S01]  /*04a0*/  @P2 LDG.E R21, desc[UR6][R14.64+0x34] ;  /* 0x000034060e152981 */ /* 0x000f22000c1e1900 */
[----:B--2---:R-:W-:-:S03]  /*04b0*/  @!P0 LOP3.LUT R3, R3, R16, RZ, 0x3c, !PT ;  /* 0x0000001003038212 */ /* 0x004fc600078e3cff */
[----:B------:R-:W2:Y:S01]  /*04c0*/  @P1 LDG.E R16, desc[UR6][R14.64+0x1c] ;  /* 0x00001c060e101981 */ /* 0x000ea2000c1e1900 */
[----:B---3--:R-:W-:-:S03]  /*04d0*/  @!P0 LOP3.LUT R7, R7, R18, RZ, 0x3c, !PT ;  /* 0x0000001207078212 */ /* 0x008fc600078e3cff */
[----:B------:R-:W3:Y:S01]  /*04e0*/  @P2 LDG.E R18, desc[UR6][R14.64+0x28] ;  /* 0x000028060e122981 */ /* 0x000ee2000c1e1900 */
[----:B----4-:R-:W-:-:S03]  /*04f0*/  @P1 LOP3.LUT R3, R3, R20, RZ, 0x3c, !PT ;  /* 0x0000001403031212 */ /* 0x010fc600078e3cff */
[----:B------:R-:W4:Y:S01]  /*0500*/  @P2 LDG.E R20, desc[UR6][R14.64+0x30] ;  /* 0x000030060e142981 */ /* 0x000f22000c1e1900 */
[----:B------:R-:W-:-:S03]  /*0510*/  @P5 LOP3.LUT R5, R5, R24, RZ, 0x3c, !PT ;  /* 0x0000001805055212 */ /* 0x000fc600078e3cff */
[----:B------:R-:W4:Y:S01]  /*0520*/  @P3 LDG.E R24, desc[UR6][R14.64+0x3c] ;  /* 0x00003c060e183981 */ /* 0x000f22000c1e1900 */
[----:B------:R-:W-:-:S03]  /*0530*/  @P1 LOP3.LUT R4, R4, R17, RZ, 0x3c, !PT ;  /* 0x0000001104041212 */ /* 0x000fc600078e3cff */
[----:B------:R-:W4:Y:S01]  /*0540*/  @P3 LDG.E R17, desc[UR6][R14.64+0x48] ;  /* 0x000048060e113981 */ /* 0x000f22000c1e1900 */
[----:B------:R-:W-:-:S03]  /*0550*/  @P2 LOP3.LUT R6, R6, R19, RZ, 0x3c, !PT ;  /* 0x0000001306062212 */ /* 0x000fc600078e3cff */
[----:B------:R-:W4:Y:S01]  /*0560*/  @P4 LDG.E R19, desc[UR6][R14.64+0x54] ;  /* 0x000054060e134981 */ /* 0x000f22000c1e1900 */
[----:B------:R-:W-:Y:S02]  /*0570*/  @P2 LOP3.LUT R4, R4, R21, RZ, 0x3c, !PT ;  /* 0x0000001504042212 */ /* 0x000fe400078e3cff */
[----:B------:R-:W-:Y:S01]  /*0580*/  @P3 LOP3.LUT R6, R6, R23, RZ, 0x3c, !PT ;  /* 0x0000001706063212 */ /* 0x000fe200078e3cff */
[----:B------:R-:W4:Y:S04]  /*0590*/  @P4 LDG.E R21, desc[UR6][R14.64+0x5c] ;  /* 0x00005c060e154981 */ /* 0x000f28000c1e1900 */
[----:B------:R-:W4:Y:S01]  /*05a0*/  @P5 LDG.E R23, desc[UR6][R14.64+0x68] ;  /* 0x000068060e175981 */ /* 0x000f22000c1e1900 */
[----:B--2---:R-:W-:-:S03]  /*05b0*/  @P1 LOP3.LUT R7, R7, R16, RZ, 0x3c, !PT ;  /* 0x0000001007071212 */ /* 0x004fc600078e3cff */
[----:B------:R-:W2:Y:S01]  /*05c0*/  @P4 LDG.E R16, desc[UR6][R14.64+0x50] ;  /* 0x000050060e104981 */ /* 0x000ea2000c1e1900 */
[----:B---3--:R-:W-:-:S03]  /*05d0*/  @P2 LOP3.LUT R3, R3, R18, RZ, 0x3c, !PT ;  /* 0x0000001203032212 */ /* 0x008fc600078e3cff */
[----:B------:R-:W3:Y:S01]  /*05e0*/  @P4 LDG.E R18, desc[UR6][R14.64+0x58] ;  /* 0x000058060e124981 */ /* 0x000ee2000c1e1900 */
[----:B----4-:R-:W-:-:S03]  /*05f0*/  @P2 LOP3.LUT R7, R7, R20, RZ, 0x3c, !PT ;  /* 0x0000001407072212 */ /* 0x010fc600078e3cff */
[----:B------:R-:W4:Y:S01]  /*0600*/  @P5 LDG.E R20, desc[UR6][R14.64+0x64] ;  /* 0x000064060e145981 */ /* 0x000f22000c1e1900 */
[----:B------:R-:W-:-:S03]  /*0610*/  @P3 LOP3.LUT R3, R3, R24, RZ, 0x3c, !PT ;  /* 0x0000001803033212 */ /* 0x000fc600078e3cff */
[----:B------:R-:W4:Y:S01]  /*0620*/  @P5 LDG.E R24, desc[UR6][R14.64+0x6c] ;  /* 0x00006c060e185981 */ /* 0x000f22000c1e1900 */
[----:B------:R-:W-:Y:S02]  /*0630*/  LOP3.LUT P0, RZ, R22, 0x80, RZ, 0xc0, !PT ;  /* 0x0000008016ff7812 */ /* 0x000fe4000780c0ff */
[----:B------:R-:W-:Y:S02]  /*0640*/  @P3 LOP3.LUT R7, R7, R26, RZ, 0x3c, !PT ;  /* 0x0000001a07073212 */ /* 0x000fe400078e3cff */
[----:B------:R-:W-:Y:S02]  /*0650*/  @P3 LOP3.LUT R4, R4, R17, RZ, 0x3c, !PT ;  /* 0x0000001104043212 */ /* 0x000fe400078e3cff */
[----:B------:R-:W4:Y:S01]  /*0660*/  @P6 LDG.E R17, desc[UR6][R14.64+0x7c] ;  /* 0x00007c060e116981 */ /* 0x000f22000c1e1900 */
[----:B------:R-:W-:-:S03]  /*0670*/  @P4 LOP3.LUT R6, R6, R19, RZ, 0x3c, !PT ;  /* 0x0000001306064212 */ /* 0x000fc600078e3cff */
[----:B------:R-:W4:Y:S01]  /*0680*/  @P6 LDG.E R19, desc[UR6][R14.64+0x84] ;  /* 0x000084060e136981 */ /* 0x000f22000c1e1900 */
[----:B------:R-:W-:-:S03]  /*0690*/  @P4 LOP3.LUT R4, R4, R21, RZ, 0x3c, !PT ;  /* 0x0000001504044212 */ /* 0x000fc600078e3cff */
[----:B------:R-:W4:Y:S01]  /*06a0*/  @P0 LDG.E R26, desc[UR6][R14.64+0x9c] ;  /* 0x00009c060e1a0981 */ /* 0x000f22000c1e1900 */
[----:B------:R-:W-:-:S03]  /*06b0*/  @P5 LOP3.LUT R6, R6, R23, RZ, 0x3c, !PT ;  /* 0x0000001706065212 */ /* 0x000fc600078e3cff */
        /* <DEDUP_REMOVED lines=10> */
[----:B------:R-:W-:Y:S02]  /*0760*/  @P5 LOP3.LUT R4, R4, R25, RZ, 0x3c, !PT ;  /* 0x0000001904045212 */ /* 0x000fe400078e3cff */
[----:B------:R-:W-:Y:S02]  /*0770*/  @P6 LOP3.LUT R5, R5, R28, RZ, 0x3c, !PT ;  /* 0x0000001c05056212 */ /* 0x000fe400078e3cff */
[----:B------:R-:W-:Y:S02]  /*0780*/  @P6 LOP3.LUT R6, R6, R17, RZ, 0x3c, !PT ;  /* 0x0000001106066212 */ /* 0x000fe400078e3cff */
[----:B------:R-:W-:Y:S02]  /*0790*/  @P6 LOP3.LUT R4, R4, R19, RZ, 0x3c, !PT ;  /* 0x0000001304046212 */ /* 0x000fe400078e3cff */
[----:B------:R-:W-:Y:S02]  /*07a0*/  @P0 LOP3.LUT R5, R5, R26, RZ, 0x3c, !PT ;  /* 0x0000001a05050212 */ /* 0x000fe400078e3cff */
[----:B------:R-:W-:-:S02]  /*07b0*/  @P0 LOP3.LUT R6, R6, R21, RZ, 0x3c, !PT ;  /* 0x0000001506060212 */ /* 0x000fc400078e3cff */
[----:B------:R-:W-:Y:S02]  /*07c0*/  @P0 LOP3.LUT R4, R4, R23, RZ, 0x3c, !PT ;  /* 0x0000001704040212 */ /* 0x000fe400078e3cff */
[----:B--2---:R-:W-:Y:S02]  /*07d0*/  @P6 LOP3.LUT R3, R3, R16, RZ, 0x3c, !PT ;  /* 0x0000001003036212 */ /* 0x004fe400078e3cff */
[----:B---3--:R-:W-:Y:S02]  /*07e0*/  @P6 LOP3.LUT R7, R7, R18, RZ, 0x3c, !PT ;  /* 0x0000001207076212 */ /* 0x008fe400078e3cff */
[----:B----4-:R-:W-:Y:S02]  /*07f0*/  @P0 LOP3.LUT R3, R3, R20, RZ, 0x3c, !PT ;  /* 0x0000001403030212 */ /* 0x010fe400078e3cff */
[----:B------:R-:W-:Y:S02]  /*0800*/  @P0 LOP3.LUT R7, R7, R24, RZ, 0x3c, !PT ;  /* 0x0000001807070212 */ /* 0x000fe400078e3cff */
[----:B------:R-:W-:-:S13]  /*0810*/  R2P PR, R22.B1, 0x7f ;  /* 0x0000007f16007804 */ /* 0x000fda0000001000 */
[----:B------:R-:W2:Y:S04]  /*0820*/  @P0 LDG.E R18, desc[UR6][R14.64+0xa0] ;  /* 0x0000a0060e120981 */ /* 0x000ea8000c1e1900 */
[----:B------:R-:W3:Y:S04]  /*0830*/  @P0 LDG.E R19, desc[UR6][R14.64+0xa4] ;  /* 0x0000a4060e130981 */ /* 0x000ee8000c1e1900 */
[----:B------:R-:W4:Y:S04]  /*0840*/  @P0 LDG.E R20, desc[UR6][R14.64+0xa8] ;  /* 0x0000a8060e140981 */ /* 0x000f28000c1e1900 */
[----:B------:R-:W4:Y:S04]  /*0850*/  @P0 LDG.E R21, desc[UR6][R14.64+0xac] ;  /* 0x0000ac060e150981 */ /* 0x000f28000c1e1900 */
[----:B------:R-:W4:Y:S04]  /*0860*/  @P0 LDG.E R24, desc[UR6][R14.64+0xb0] ;  /* 0x0000b0060e180981 */ /* 0x000f28000c1e1900 */
[----:B------:R-:W4:Y:S04]  /*0870*/  @P1 LDG.E R16, desc[UR6][R14.64+0xbc] ;  /* 0x0000bc060e101981 */ /* 0x000f28000c1e1900 */
[----:B------:R-:W4:Y:S04]  /*0880*/  @P1 LDG.E R26, desc[UR6][R14.64+0xb4] ;  /* 0x0000b4060e1a1981 */ /* 0x000f28000c1e1900 */
        /* <DEDUP_REMOVED lines=11> */
[----:B------:R-:W-:Y:S01]  /*0940*/  LOP3.LUT P0, RZ, R22, 0x8000, RZ, 0xc0, !PT ;  /* 0x0000800016ff7812 */ /* 0x000fe2000780c0ff */
[----:B------:R-:W4:Y:S01]  /*0950*/  @P2 LDG.E R24, desc[UR6][R14.64+0xd8] ;  /* 0x0000d8060e182981 */ /* 0x000f22000c1e1900 */
[----:B------:R-:W-:-:S03]  /*0960*/  @P1 LOP3.LUT R7, R7, R16, RZ, 0x3c, !PT ;  /* 0x0000001007071212 */ /* 0x000fc600078e3cff */
[----:B------:R-:W4:Y:S01]  /*0970*/  @P2 LDG.E R22, desc[UR6][R14.64+0xd0] ;  /* 0x0000d0060e162981 */ /* 0x000f22000c1e1900 */
[----:B------:R-:W-:-:S03]  /*0980*/  @P1 LOP3.LUT R3, R3, R26, RZ, 0x3c, !PT ;  /* 0x0000001a03031212 */ /* 0x000fc600078e3cff */
[----:B------:R-:W4:Y:S01]  /*0990*/  @P3 LDG.E R16, desc[UR6][R14.64+0xe4] ;  /* 0x0000e4060e103981 */ /* 0x000f22000c1e1900 */
[----:B------:R-:W-:-:S03]  /*09a0*/  @P1 LOP3.LUT R6, R6, R23, RZ, 0x3c, !PT ;  /* 0x0000001706061212 */ /* 0x000fc600078e3cff */
[----:B------:R-:W4:Y:S01]  /*09b0*/  @P3 LDG.E R26, desc[UR6][R14.64+0xdc] ;  /* 0x0000dc060e1a3981 */ /* 0x000f22000c1e1900 */
[----:B------:R-:W-:-:S03]  /*09c0*/  @P1 LOP3.LUT R4, R4, R17, RZ, 0x3c, !PT ;  /* 0x0000001104041212 */ /* 0x000fc600078e3cff */
        /* <DEDUP_REMOVED lines=43> */
[----:B------:R-:W-:-:S04]  /*0c80*/  UIADD3 UR4, UPT, UPT, UR4, 0x10, URZ ;  /* 0x0000001004047890 */ /* 0x000fc8000fffe0ff */
[----:B------:R-:W-:Y:S01]  /*0c90*/  UISETP.NE.AND UP0, UPT, UR4, 0x20, UPT ;  /* 0x000000200400788c */ /* 0x000fe2000bf05270 */
[----:B--2---:R-:W-:Y:S02]  /*0ca0*/  @P5 LOP3.LUT R5, R5, R18, RZ, 0x3c, !PT ;  /* 0x0000001205055212 */ /* 0x004fe400078e3cff */
[----:B---3--:R-:W-:Y:S02]  /*0cb0*/  @P6 LOP3.LUT R6, R6, R19, RZ, 0x3c, !PT ;  /* 0x0000001306066212 */ /* 0x008fe400078e3cff */
[----:B----4-:R-:W-:Y:S02]  /*0cc0*/  @P6 LOP3.LUT R3, R3, R20, RZ, 0x3c, !PT ;  /* 0x0000001403036212 */ /* 0x010fe400078e3cff */
[----:B------:R-:W-:Y:S02]  /*0cd0*/  @P6 LOP3.LUT R4, R4, R21, RZ, 0x3c, !PT ;  /* 0x0000001504046212 */ /* 0x000fe400078e3cff */
[----:B------:R-:W-:Y:S02]  /*0ce0*/  @P6 LOP3.LUT R7, R7, R22, RZ, 0x3c, !PT ;  /* 0x0000001607076212 */ /* 0x000fe400078e3cff */
[----:B------:R-:W-:-:S02]  /*0cf0*/  @P6 LOP3.LUT R5, R5, R16, RZ, 0x3c, !PT ;  /* 0x0000001005056212 */ /* 0x000fc400078e3cff */
[----:B------:R-:W-:Y:S02]  /*0d00*/  @P0 LOP3.LUT R3, R3, R24, RZ, 0x3c, !PT ;  /* 0x0000001803030212 */ /* 0x000fe400078e3cff */
[----:B------:R-:W-:Y:S02]  /*0d10*/  @P0 LOP3.LUT R5, R5, R28, RZ, 0x3c, !PT ;  /* 0x0000001c05050212 */ /* 0x000fe400078e3cff */
[----:B------:R-:W-:Y:S02]  /*0d20*/  @P0 LOP3.LUT R7, R7, R26, RZ, 0x3c, !PT ;  /* 0x0000001a07070212 */ /* 0x000fe400078e3cff */
[----:B------:R-:W-:Y:S02]  /*0d30*/  @P0 LOP3.LUT R4, R4, R23, RZ, 0x3c, !PT ;  /* 0x0000001704040212 */ /* 0x000fe400078e3cff */
[----:B------:R-:W-:Y:S01]  /*0d40*/  @P0 LOP3.LUT R6, R6, R17, RZ, 0x3c, !PT ;  /* 0x0000001106060212 */ /* 0x000fe200078e3cff */
[----:B------:R-:W-:Y:S06]  /*0d50*/  BRA.U UP0, `(.L_x_4) ;  /* 0xfffffff500487547 */ /* 0x000fec000b83ffff */
[----:B------:R-:W-:-:S05]  /*0d60*/  VIADD R2, R2, 0x1 ;  /* 0x0000000102027836 */ /* 0x000fca0000000000 */
[----:B------:R-:W-:-:S13]  /*0d70*/  ISETP.NE.AND P0, PT, R2, 0x5, PT ;  /* 0x000000050200780c */ /* 0x000fda0003f05270 */
[----:B------:R-:W-:Y:S05]  /*0d80*/  @P0 BRA `(.L_x_5) ;  /* 0xfffffff400300947 */ /* 0x000fea000383ffff */
[----:B------:R-:W-:Y:S01]  /*0d90*/  LOP3.LUT R2, R10, 0x3, RZ, 0xc0, !PT ;  /* 0x000000030a027812 */ /* 0x000fe200078ec0ff */
[----:B------:R0:W-:Y:S03]  /*0da0*/  STL.64 [R1+0x8], R6 ;  /* 0x0000080601007387 */ /* 0x0001e60000100a00 */
[----:B------:R-:W-:Y:S01]  /*0db0*/  ISETP.NE.U32.AND P0, PT, R2, 0x1, PT ;  /* 0x000000010200780c */ /* 0x000fe20003f05070 */
[----:B------:R0:W-:Y:S03]  /*0dc0*/  STL.64 [R1+0x10], R4 ;  /* 0x0000100401007387 */ /* 0x0001e60000100a00 */
[----:B------:R-:W-:Y:S01]  /*0dd0*/  ISETP.NE.AND.EX P0, PT, RZ, RZ, PT, P0 ;  /* 0x000000ffff00720c */ /* 0x000fe20003f05300 */
[----:B------:R0:W-:-:S12]  /*0de0*/  STL [R1+0x4], R3 ;  /* 0x0000040301007387 */ /* 0x0001d80000100800 */
[----:B0-----:R-:W-:Y:S05]  /*0df0*/  @!P0 BRA `(.L_x_3) ;  /* 0x0000001400f08947 */ /* 0x001fea0003800000 */
[----:B------:R-:W-:Y:S01]  /*0e00*/  UMOV UR4, URZ ;  /* 0x000000ff00047c82 */ /* 0x000fe20008000000 */
[----:B------:R-:W-:Y:S01]  /*0e10*/  CS2R R2, SRZ ;  /* 0x0000000000027805 */ /* 0x000fe2000001ff00 */
[----:B------:R-:W-:Y:S01]  /*0e20*/  IMAD.MOV.U32 R4, RZ, RZ, RZ ;  /* 0x000000ffff047224 */ /* 0x000fe200078e00ff */
[----:B------:R-:W-:Y:S01]  /*0e30*/  CS2R R6, SRZ ;  /* 0x0000000000067805 */ /* 0x000fe2000001ff00 */
[----:B------:R-:W-:-:S07]  /*0e40*/  IMAD.U32 R5, RZ, RZ, UR4 ;  /* 0x00000004ff057e24 */ /* 0x000fce000f8e00ff */
.L_x_7:
[----:B------:R-:W-:-:S06]  /*0e50*/  IMAD R12, R2, 0x4, R1 ;  /* 0x00000004020c7824 */ /* 0x000fcc00078e0201 */
[----:B------:R-:W5:Y:S01]  /*0e60*/  LDL R12, [R12+0x4] ;  /* 0x000004000c0c7983 */ /* 0x000f620000100800 */
[----:B------:R-:W-:-:S05]  /*0e70*/  UMOV UR4, URZ ;  /* 0x000000ff00047c82 */ /* 0x000fca0008000000 */
.L_x_6:
        /* <DEDUP_REMOVED lines=180> */
[----:B------:R0:W-:Y:S03]  /*19c0*/  STL [R1+0x4], R3 ;  /* 0x0000040301007387 */ /* 0x0001e60000100800 */
[----:B------:R-:W-:Y:S01]  /*19d0*/  ISETP.NE.AND.EX P0, PT, RZ, RZ, PT, P0 ;  /* 0x000000ffff00720c */ /* 0x000fe20003f05300 */
[----:B------:R0:W-:-:S12]  /*19e0*/  STL.64 [R1+0x10], R4 ;  /* 0x0000100401007387 */ /* 0x0001d80000100a00 */
[----:B0-----:R-:W-:Y:S05]  /*19f0*/  @P0 BRA `(.L_x_3) ;  /* 0x0000000800f00947 */ /* 0x001fea0003800000 */
[----:B------:R-:W-:Y:S01]  /*1a00*/  UMOV UR4, URZ ;  /* 0x000000ff00047c82 */ /* 0x000fe20008000000 */
[----:B------:R-:W-:Y:S01]  /*1a10*/  CS2R R2, SRZ ;  /* 0x0000000000027805 */ /* 0x000fe2000001ff00 */
[----:B------:R-:W-:Y:S01]  /*1a20*/  IMAD.MOV.U32 R4, RZ, RZ, RZ ;  /* 0x000000ffff047224 */ /* 0x000fe200078e00ff */
[----:B------:R-:W-:Y:S01]  /*1a30*/  CS2R R6, SRZ ;  /* 0x0000000000067805 */ /* 0x000fe2000001ff00 */
[----:B------:R-:W-:-:S07]  /*1a40*/  IMAD.U32 R5, RZ, RZ, UR4 ;  /* 0x00000004ff057e24 */ /* 0x000fce000f8e00ff */
.L_x_9:
[----:B------:R-:W-:-:S06]  /*1a50*/  IMAD R12, R2, 0x4, R1 ;  /* 0x00000004020c7824 */ /* 0x000fcc00078e0201 */
[----:B------:R-:W5:Y:S01]  /*1a60*/  LDL R12, [R12+0x4] ;  /* 0x000004000c0c7983 */ /* 0x000f620000100800 */
[----:B------:R-:W-:-:S05]  /*1a70*/  UMOV UR4, URZ ;  /* 0x000000ff00047c82 */ /* 0x000fca0008000000 */
.L_x_8:
        /* <DEDUP_REMOVED lines=177> */
[----:B------:R0:W-:Y:S04]  /*2590*/  STL.64 [R1+0x8], R6 ;  /* 0x0000080601007387 */ /* 0x0001e80000100a00 */
[----:B------:R0:W-:Y:S04]  /*25a0*/  STL [R1+0x4], R3 ;  /* 0x0000040301007387 */ /* 0x0001e80000100800 */
[----:B------:R0:W-:Y:S02]  /*25b0*/  STL.64 [R1+0x10], R4 ;  /* 0x0000100401007387 */ /* 0x0001e40000100a00 */
.L_x_3:
[----:B------:R-:W-:Y:S05]  /*25c0*/  BSYNC.RECONVERGENT B1 ;  /* 0x0000000000017941 */ /* 0x000fea0003800200 */
.L_x_2:
[C---:B------:R-:W-:Y:S01]  /*25d0*/  ISETP.GT.U32.AND P0, PT, R10.reuse, 0x3, PT ;  /* 0x000000030a00780c */ /* 0x040fe20003f04070 */
[----:B------:R-:W-:Y:S01]  /*25e0*/  VIADD R11, R11, 0x1 ;  /* 0x000000010b0b7836 */ /* 0x000fe20000000000 */
[--C-:B------:R-:W-:Y:S02]  /*25f0*/  SHF.R.U64 R10, R10, 0x2, R13.reuse ;  /* 0x000000020a0a7819 */ /* 0x100fe4000000120d */
[----:B------:R-:W-:Y:S02]  /*2600*/  ISETP.GT.U32.AND.EX P0, PT, R13, RZ, PT, P0 ;  /* 0x000000ff0d00720c */ /* 0x000fe40003f04100 */
[----:B------:R-:W-:-:S11]  /*2610*/  SHF.R.U32.HI R13, RZ, 0x2, R13 ;  /* 0x00000002ff0d7819 */ /* 0x000fd6000001160d */
[----:B------:R-:W-:Y:S05]  /*2620*/  @P0 BRA `(.L_x_10) ;  /* 0xffffffd800e00947 */ /* 0x000fea000383ffff */
.L_x_1:
[----:B------:R-:W-:Y:S05]  /*2630*/  BSYNC.RECONVERGENT B0 ;  /* 0x0000000000007941 */ /* 0x000fea0003800200 */
.L_x_0:
[----:B01----:R-:W0:Y:S01]  /*2640*/  LDC R6, c[0x0][0x388] ;  /* 0x0000e200ff067b82 */ /* 0x003e220000000800 */
[----:B------:R-:W-:Y:S01]  /*2650*/  SHF.R.U32.HI R2, RZ, 0x2, R3 ;  /* 0x00000002ff027819 */ /* 0x000fe20000011603 */
[----:B------:R-:W1:Y:S03]  /*2660*/  LDCU.64 UR4, c[0x0][0x380] ;  /* 0x00007000ff0477ac */ /* 0x000e660008000a00 */
[----:B------:R-:W-:Y:S01]  /*2670*/  LOP3.LUT R2, R2, R3, RZ, 0x3c, !PT ;  /* 0x0000000302027212 */ /* 0x000fe200078e3cff */
[----:B------:R-:W-:-:S04]  /*2680*/  IMAD.SHL.U32 R3, R5, 0x10, RZ ;  /* 0x0000001005037824 */ /* 0x000fc800078e00ff */
[----:B------:R-:W-:-:S05]  /*2690*/  IMAD.SHL.U32 R4, R2, 0x2, RZ ;  /* 0x0000000202047824 */ /* 0x000fca00078e00ff */
[----:B------:R-:W-:-:S04]  /*26a0*/  LOP3.LUT R4, R2, R4, R3, 0x96, !PT ;  /* 0x0000000402047212 */ /* 0x000fc800078e9603 */
[----:B------:R-:W-:Y:S01]  /*26b0*/  LOP3.LUT R4, R4, R5, RZ, 0x3c, !PT ;  /* 0x0000000504047212 */ /* 0x000fe200078e3cff */
[----:B------:R-:W-:Y:S01]  /*26c0*/  IMAD.MOV.U32 R5, RZ, RZ, 0x2f800000 ;  /* 0x2f800000ff057424 */ /* 0x000fe200078e00ff */
[----:B-1----:R-:W-:Y:S02]  /*26d0*/  LEA R2, P0, R0, UR4, 0x2 ;  /* 0x0000000400027c11 */ /* 0x002fe4000f8010ff */
[----:B0-----:R-:W-:-:S05]  /*26e0*/  LOP3.LUT R6, R6, 0xaad26b49, RZ, 0x3c, !PT ;  /* 0xaad26b4906067812 */ /* 0x001fca00078e3cff */
[----:B------:R-:W-:-:S05]  /*26f0*/  IMAD R3, R6, 0x4182bed5, RZ ;  /* 0x4182bed506037824 */ /* 0x000fca00078e02ff */
[----:B------:R-:W-:Y:S02]  /*2700*/  IADD3 R4, PT, PT, R3, -0x26039c23, R4 ;  /* 0xd9fc63dd03047810 */ /* 0x000fe40007ffe004 */
[----:B------:R-:W-:Y:S02]  /*2710*/  SHF.R.S32.HI R3, RZ, 0x1f, R0 ;  /* 0x0000001fff037819 */ /* 0x000fe40000011400 */
[----:B------:R-:W-:Y:S02]  /*2720*/  I2FP.F32.U32 R4, R4 ;  /* 0x0000000400047245 */ /* 0x000fe40000201000 */
[----:B------:R-:W-:-:S03]  /*2730*/  LEA.HI.X R3, R0, UR5, R3, 0x2, P0 ;  /* 0x0000000500037c11 */ /* 0x000fc600080f1403 */
[----:B------:R-:W-:-:S05]  /*2740*/  FFMA R5, R4, R5, 1.1641532182693481445e-10 ;  /* 0x2f00000004057423 */ /* 0x000fca0000000005 */
[----:B------:R-:W-:Y:S01]  /*2750*/  STG.E desc[UR6][R2.64], R5 ;  /* 0x0000000502007986 */ /* 0x000fe2000c101906 */
[----:B------:R-:W-:Y:S05]  /*2760*/  EXIT ;  /* 0x000000000000794d */ /* 0x000fea0003800000 */
.L_x_11:
[----:B------:R-:W-:-:S00]  /*2770*/  BRA `(.L_x_11) ;  /* 0xfffffffc00fc7947 */ /* 0x000fc0000383ffff */
[----:B------:R-:W-:-:S00]  /*2780*/  NOP ;  /* 0x0000000000007918 */ /* 0x000fc00000000000 */
[----:B------:R-:W-:-:S00]  /*2790*/  NOP ;  /* 0x0000000000007918 */ /* 0x000fc00000000000 */
[----:B------:R-:W-:-:S00]  /*27a0*/  NOP ;  /* 0x0000000000007918 */ /* 0x000fc00000000000 */
[----:B------:R-:W-:-:S00]  /*27b0*/  NOP ;  /* 0x0000000000007918 */ /* 0x000fc00000000000 */
[----:B------:R-:W-:-:S00]  /*27c0*/  NOP ;  /* 0x0000000000007918 */ /* 0x000fc00000000000 */
[----:B------:R-:W-:-:S00]  /*27d0*/  NOP ;  /* 0x0000000000007918 */ /* 0x000fc00000000000 */
[----:B------:R-:W-:-:S00]  /*27e0*/  NOP ;  /* 0x0000000000007918 */ /* 0x000fc00000000000 */
[----:B------:R-:W-:-:S00]  /*27f0*/  NOP ;  /* 0x0000000000007918 */ /* 0x000fc00000000000 */
.L_x_12:


//--------------------- .nv.global.init           --------------------------
	.section	.nv.global.init,"aw",@progbits
	.align	4
.nv.global.init:
	.type		mrg32k3aM1SubSeq,@object
	.size		mrg32k3aM1SubSeq,(mrg32k3aM2SubSeq - mrg32k3aM1SubSeq)
mrg32k3aM1SubSeq:
        /*0000*/ 	.byte	0x0b, 0xcc, 0xee, 0x04, 0x73, 0x29, 0x8b, 0x6f, 0xf6, 0x53, 0x03, 0xf6, 0x23, 0xf6, 0xea, 0xda
        /* <DEDUP_REMOVED lines=125> */
	.type		mrg32k3aM2SubSeq,@object
	.size		mrg32k3aM2SubSeq,(mrg32k3aM1 - mrg32k3aM2SubSeq)
mrg32k3aM2SubSeq:
        /* <DEDUP_REMOVED lines=126> */
	.type		mrg32k3aM1,@object
	.size		mrg32k3aM1,(mrg32k3aM1Seq - mrg32k3aM1)
mrg32k3aM1:
        /* <DEDUP_REMOVED lines=144> */
	.type		mrg32k3aM1Seq,@object
	.size		mrg32k3aM1Seq,(mrg32k3aM2 - mrg32k3aM1Seq)
mrg32k3aM1Seq:
        /* <DEDUP_REMOVED lines=144> */
	.type		mrg32k3aM2,@object
	.size		mrg32k3aM2,(mrg32k3aM2Seq - mrg32k3aM2)
mrg32k3aM2:
        /* <DEDUP_REMOVED lines=144> */
	.type		mrg32k3aM2Seq,@object
	.size		mrg32k3aM2Seq,(precalc_xorwow_matrix - mrg32k3aM2Seq)
mrg32k3aM2Seq:
        /* <DEDUP_REMOVED lines=144> */
	.type		precalc_xorwow_matrix,@object
	.size		precalc_xorwow_matrix,(precalc_xorwow_offset_matrix - precalc_xorwow_matrix)
precalc_xorwow_matrix:
        /* <DEDUP_REMOVED lines=6400> */
	.type		precalc_xorwow_offset_matrix,@object
	.size		precalc_xorwow_offset_matrix,(.L_1 - precalc_xorwow_offset_matrix)
precalc_xorwow_offset_matrix:
        /* <DEDUP_REMOVED lines=6400> */
.L_1:


//--------------------- .nv.shared.reserved.0     --------------------------
	.section	.nv.shared.reserved.0,"aw",@nobits
	.weak		__nv_reservedSMEM_offset_0_alias
	.size		__nv_reservedSMEM_offset_0_alias, 0, 64
	.other		__nv_reservedSMEM_offset_0_alias,@"STO_CUDA_RESERVED_SHARED STV_DEFAULT"
__nv_reservedSMEM_offset_0_alias:
	.zero		0
	.zero		64


//--------------------- .nv.constant0._Z14generateRandomPfj --------------------------
	.section	.nv.constant0._Z14generateRandomPfj,"a",@progbits
	.sectionflags	@""
	.align	4
.nv.constant0._Z14generateRandomPfj:
	.zero		908


//--------------------- SYMBOLS --------------------------

	.type		.nv.reservedSmem.offset0,@object
	.size		.nv.reservedSmem.offset0,0x4
